//
// Generated by NVIDIA NVVM Compiler
//
// Compiler Build ID: CL-36424714
// Cuda compilation tools, release 13.0, V13.0.88
// Based on NVVM 20.0.0
//

.version 9.0
.target sm_100
.address_size 64

	// .globl	_Z8suma_GPUiiPi

.visible .entry _Z8suma_GPUiiPi(
	.param .u32 _Z8suma_GPUiiPi_param_0,
	.param .u32 _Z8suma_GPUiiPi_param_1,
	.param .u64 .ptr .align 1 _Z8suma_GPUiiPi_param_2
)
{
	.reg .b32 	%r<4>;
	.reg .b64 	%rd<3>;

	ld.param.u32 	%r1, [_Z8suma_GPUiiPi_param_0];
	ld.param.u32 	%r2, [_Z8suma_GPUiiPi_param_1];
	ld.param.u64 	%rd1, [_Z8suma_GPUiiPi_param_2];
	cvta.to.global.u64 	%rd2, %rd1;
	add.s32 	%r3, %r2, %r1;
	st.global.u32 	[%rd2], %r3;
	ret;

}
	// .globl	_Z9solve_GPUiiiPiS_
.visible .entry _Z9solve_GPUiiiPiS_(
	.param .u32 _Z9solve_GPUiiiPiS__param_0,
	.param .u32 _Z9solve_GPUiiiPiS__param_1,
	.param .u32 _Z9solve_GPUiiiPiS__param_2,
	.param .u64 .ptr .align 1 _Z9solve_GPUiiiPiS__param_3,
	.param .u64 .ptr .align 1 _Z9solve_GPUiiiPiS__param_4
)
{
	.reg .pred 	%p<10>;
	.reg .b32 	%r<26>;
	.reg .b32 	%f<74>;
	.reg .b64 	%rd<5>;

	ld.param.u32 	%r1, [_Z9solve_GPUiiiPiS__param_0];
	ld.param.u32 	%r2, [_Z9solve_GPUiiiPiS__param_1];
	ld.param.u32 	%r3, [_Z9solve_GPUiiiPiS__param_2];
	ld.param.u64 	%rd1, [_Z9solve_GPUiiiPiS__param_3];
	ld.param.u64 	%rd2, [_Z9solve_GPUiiiPiS__param_4];
	cvt.rn.f32.s32 	%f1, %r2;
	abs.f32 	%f2, %f1;
	setp.eq.s32 	%p1, %r2, 1;
	mov.f32 	%f73, 0f3F800000;
	@%p1 bra 	$L__BB1_5;
	setp.num.f32 	%p2, %f2, %f2;
	@%p2 bra 	$L__BB1_3;
	mov.f32 	%f63, 0f40000000;
	add.rn.f32 	%f73, %f1, %f63;
	bra.uni 	$L__BB1_5;
$L__BB1_3:
	setp.lt.f32 	%p3, %f2, 0f00800000;
	mul.f32 	%f8, %f2, 0f4B800000;
	selp.f32 	%f9, %f8, %f2, %p3;
	mov.b32 	%r4, %f9;
	add.s32 	%r5, %r4, -1060439283;
	and.b32  	%r6, %r5, -8388608;
	sub.s32 	%r7, %r4, %r6;
	mov.b32 	%f10, %r7;
	cvt.rn.f32.s32 	%f11, %r6;
	selp.f32 	%f12, 0fC1C00000, 0f00000000, %p3;
	fma.rn.f32 	%f13, %f11, 0f34000000, %f12;
	add.f32 	%f14, %f10, 0fBF800000;
	add.f32 	%f15, %f10, 0f3F800000;
	rcp.approx.ftz.f32 	%f16, %f15;
	add.f32 	%f17, %f14, %f14;
	mul.f32 	%f18, %f17, %f16;
	mul.f32 	%f19, %f18, %f18;
	neg.f32 	%f20, %f18;
	sub.f32 	%f21, %f14, %f18;
	add.f32 	%f22, %f21, %f21;
	fma.rn.f32 	%f23, %f20, %f14, %f22;
	mul.rn.f32 	%f24, %f16, %f23;
	fma.rn.f32 	%f25, %f19, 0f3A2C32E4, 0f3B52E7DB;
	fma.rn.f32 	%f26, %f25, %f19, 0f3C93BB73;
	fma.rn.f32 	%f27, %f26, %f19, 0f3DF6384F;
	mul.rn.f32 	%f28, %f27, %f19;
	fma.rn.f32 	%f29, %f18, 0f3FB8AA3B, %f13;
	mul.f32 	%f30, %f28, 0f40400000;
	sub.f32 	%f31, %f13, %f29;
	fma.rn.f32 	%f32, %f18, 0f3FB8AA3B, %f31;
	fma.rn.f32 	%f33, %f24, 0f3FB8AA3B, %f32;
	fma.rn.f32 	%f34, %f18, 0f32A55E34, %f33;
	fma.rn.f32 	%f35, %f30, %f24, %f34;
	fma.rn.f32 	%f36, %f28, %f18, %f35;
	add.rn.f32 	%f37, %f29, %f36;
	mov.f32 	%f38, 0f40000000;
	mul.rn.f32 	%f39, %f37, %f38;
	cvt.rni.f32.f32 	%f40, %f39;
	sub.f32 	%f41, %f39, %f40;
	neg.f32 	%f42, %f39;
	fma.rn.f32 	%f43, %f37, 0f40000000, %f42;
	neg.f32 	%f44, %f29;
	add.rn.f32 	%f45, %f37, %f44;
	neg.f32 	%f46, %f45;
	add.rn.f32 	%f47, %f36, %f46;
	fma.rn.f32 	%f48, %f47, 0f40000000, %f43;
	add.f32 	%f49, %f41, %f48;
	setp.gt.f32 	%p4, %f40, 0f00000000;
	selp.b32 	%r8, 0, -2097152000, %p4;
	setp.ne.s32 	%p5, %r2, 0;
	setp.neu.f32 	%p6, %f2, 0f7F800000;
	setp.lt.f32 	%p7, %f39, 0f00000000;
	selp.f32 	%f50, 0f00000000, 0f7F800000, %p7;
	abs.f32 	%f51, %f39;
	setp.gt.f32 	%p8, %f51, 0f43180000;
	cvt.rzi.s32.f32 	%r9, %f40;
	shl.b32 	%r10, %r9, 23;
	sub.s32 	%r11, %r10, %r8;
	mov.b32 	%f52, %r11;
	add.s32 	%r12, %r8, 2130706432;
	mov.b32 	%f53, %r12;
	fma.rn.f32 	%f54, %f49, 0f391FCB8E, 0f3AAF85ED;
	fma.rn.f32 	%f55, %f54, %f49, 0f3C1D9856;
	fma.rn.f32 	%f56, %f55, %f49, 0f3D6357BB;
	fma.rn.f32 	%f57, %f56, %f49, 0f3E75FDEC;
	fma.rn.f32 	%f58, %f57, %f49, 0f3F317218;
	fma.rn.f32 	%f59, %f58, %f49, 0f3F800000;
	mul.f32 	%f60, %f59, %f53;
	mul.f32 	%f61, %f60, %f52;
	selp.f32 	%f73, %f50, %f61, %p8;
	and.pred  	%p9, %p5, %p6;
	@%p9 bra 	$L__BB1_5;
	add.f32 	%f62, %f1, %f1;
	mov.b32 	%r13, %f62;
	and.b32  	%r14, %r13, 2147483647;
	mov.b32 	%f73, %r14;
$L__BB1_5:
	cvta.to.global.u64 	%rd3, %rd1;
	cvta.to.global.u64 	%rd4, %rd2;
	mul.lo.s32 	%r15, %r1, %r3;
	shl.b32 	%r16, %r15, 2;
	cvt.rn.f32.s32 	%f64, %r16;
	sub.f32 	%f65, %f73, %f64;
	cvt.rzi.s32.f32 	%r17, %f65;
	shr.u32 	%r18, %r2, 31;
	add.s32 	%r19, %r2, %r18;
	shr.s32 	%r20, %r19, 1;
	neg.s32 	%r21, %r20;
	mul.lo.s32 	%r22, %r21, %r1;
	shl.b32 	%r23, %r1, 1;
	cvt.rn.f32.s32 	%f66, %r22;
	cvt.rn.f32.s32 	%f67, %r17;
	sqrt.rn.f32 	%f68, %f67;
	cvt.rn.f32.s32 	%f69, %r23;
	div.rn.f32 	%f70, %f68, %f69;
	add.f32 	%f71, %f70, %f66;
	cvt.rzi.s32.f32 	%r24, %f71;
	st.global.u32 	[%rd3], %r24;
	sub.f32 	%f72, %f66, %f70;
	cvt.rzi.s32.f32 	%r25, %f72;
	st.global.u32 	[%rd4], %r25;
	ret;

}


// ===== COMPILED SASS (sm_100) =====

	.target	sm_100

	.elftype	@"ET_EXEC"


//--------------------- .note.nv.tkinfo           --------------------------
	.section	.note.nv.tkinfo,"",@"SHT_NOTE"
	.sectionflags	@"SHF_NOTE_NV_TKINFO"
	.tkinfo
        /*0018*/ 	.word	0x00000002
        /*0030*/ 	.string	""
        /*0030*/ 	.string	"ptxas"
        /*0030*/ 	.string	"Cuda compilation tools, release 13.0, V13.0.88"
        /*0030*/ 	.string	"Build cuda_13.0.r13.0/compiler.36424714_0"
        /*0030*/ 	.string	"-arch sm_100 -m 64 "



//--------------------- .note.nv.cuinfo           --------------------------
	.section	.note.nv.cuinfo,"",@"SHT_NOTE"
	.sectionflags	@"SHF_NOTE_NV_CUINFO"
        /*0018*/ 	.short	0x0002
        /*001a*/ 	.short	0x0064
        /*001c*/ 	.short	0x0082
	.zero		2


//--------------------- .nv.info                  --------------------------
	.section	.nv.info,"",@"SHT_CUDA_INFO"
	.align	4


	//----- nvinfo : EIATTR_REGCOUNT
	.align		4
        /*0000*/ 	.byte	0x04, 0x2f
        /*0002*/ 	.short	(.L_1 - .L_0)
	.align		4
.L_0:
        /*0004*/ 	.word	index@(_Z8suma_GPUiiPi)
        /*0008*/ 	.word	0x00000008


	//----- nvinfo : EIATTR_FRAME_SIZE
	.align		4
.L_1:
        /*000c*/ 	.byte	0x04, 0x11
        /*000e*/ 	.short	(.L_3 - .L_2)
	.align		4
.L_2:
        /*0010*/ 	.word	index@(_Z8suma_GPUiiPi)
        /*0014*/ 	.word	0x00000000


	//----- nvinfo : EIATTR_REGCOUNT
	.align		4
.L_3:
        /*0018*/ 	.byte	0x04, 0x2f
        /*001a*/ 	.short	(.L_5 - .L_4)
	.align		4
.L_4:
        /*001c*/ 	.word	index@(_Z9solve_GPUiiiPiS_)
        /*0020*/ 	.word	0x00000010


	//----- nvinfo : EIATTR_FRAME_SIZE
	.align		4
.L_5:
        /*0024*/ 	.byte	0x04, 0x11
        /*0026*/ 	.short	(.L_7 - .L_6)
	.align		4
.L_6:
        /*0028*/ 	.word	index@($__internal_1_$__cuda_sm3x_div_rn_noftz_f32_slowpath)
        /*002c*/ 	.word	0x00000000


	//----- nvinfo : EIATTR_FRAME_SIZE
	.align		4
.L_7:
        /*0030*/ 	.byte	0x04, 0x11
        /*0032*/ 	.short	(.L_9 - .L_8)
	.align		4
.L_8:
        /*0034*/ 	.word	index@($__internal_0_$__cuda_sm20_sqrt_rn_f32_slowpath)
        /*0038*/ 	.word	0x00000000


	//----- nvinfo : EIATTR_FRAME_SIZE
	.align		4
.L_9:
        /*003c*/ 	.byte	0x04, 0x11
        /*003e*/ 	.short	(.L_11 - .L_10)
	.align		4
.L_10:
        /*0040*/ 	.word	index@(_Z9solve_GPUiiiPiS_)
        /*0044*/ 	.word	0x00000000


	//----- nvinfo : EIATTR_MIN_STACK_SIZE
	.align		4
.L_11:
        /*0048*/ 	.byte	0x04, 0x12
        /*004a*/ 	.short	(.L_13 - .L_12)
	.align		4
.L_12:
        /*004c*/ 	.word	index@(_Z9solve_GPUiiiPiS_)
        /*0050*/ 	.word	0x00000000


	//----- nvinfo : EIATTR_MIN_STACK_SIZE
	.align		4
.L_13:
        /*0054*/ 	.byte	0x04, 0x12
        /*0056*/ 	.short	(.L_15 - .L_14)
	.align		4
.L_14:
        /*0058*/ 	.word	index@(_Z8suma_GPUiiPi)
        /*005c*/ 	.word	0x00000000
.L_15:


//--------------------- .nv.compat                --------------------------
	.section	.nv.compat,"",@"SHT_CUDA_COMPAT_INFO"
	.align	4
        /*0000*/ 	.byte	0x02, 0x09, 0x00, 0x00, 0x02, 0x02, 0x01, 0x00, 0x02, 0x05, 0x05, 0x00, 0x03, 0x07, 0x01, 0x01
        /*0010*/ 	.byte	0x02, 0x03, 0x00, 0x00, 0x02, 0x06, 0x01, 0x00, 0x04, 0x0b, 0x08, 0x00, 0x01, 0x00, 0x00, 0x00
        /*0020*/ 	.byte	0x00, 0x00, 0x00, 0x00


//--------------------- .nv.info._Z9solve_GPUiiiPiS_ --------------------------
	.section	.nv.info._Z9solve_GPUiiiPiS_,"",@"SHT_CUDA_INFO"
	.sectionflags	@""
	.align	4


	//----- nvinfo : EIATTR_CUDA_API_VERSION
	.align		4
        /*0000*/ 	.byte	0x04, 0x37
        /*0002*/ 	.short	(.L_17 - .L_16)
.L_16:
        /*0004*/ 	.word	0x00000082


	//----- nvinfo : EIATTR_KPARAM_INFO
	.align		4
.L_17:
        /*0008*/ 	.byte	0x04, 0x17
        /*000a*/ 	.short	(.L_19 - .L_18)
.L_18:
        /*000c*/ 	.word	0x00000000
        /*0010*/ 	.short	0x0004
        /*0012*/ 	.short	0x0018
        /*0014*/ 	.byte	0x00, 0xf5, 0x21, 0x00


	//----- nvinfo : EIATTR_KPARAM_INFO
	.align		4
.L_19:
        /*0018*/ 	.byte	0x04, 0x17
        /*001a*/ 	.short	(.L_21 - .L_20)
.L_20:
        /*001c*/ 	.word	0x00000000
        /*0020*/ 	.short	0x0003
        /*0022*/ 	.short	0x0010
        /*0024*/ 	.byte	0x00, 0xf5, 0x21, 0x00


	//----- nvinfo : EIATTR_KPARAM_INFO
	.align		4
.L_21:
        /*0028*/ 	.byte	0x04, 0x17
        /*002a*/ 	.short	(.L_23 - .L_22)
.L_22:
        /*002c*/ 	.word	0x00000000
        /*0030*/ 	.short	0x0002
        /*0032*/ 	.short	0x0008
        /*0034*/ 	.byte	0x00, 0xf0, 0x11, 0x00


	//----- nvinfo : EIATTR_KPARAM_INFO
	.align		4
.L_23:
        /*0038*/ 	.byte	0x04, 0x17
        /*003a*/ 	.short	(.L_25 - .L_24)
.L_24:
        /*003c*/ 	.word	0x00000000
        /*0040*/ 	.short	0x0001
        /*0042*/ 	.short	0x0004
        /*0044*/ 	.byte	0x00, 0xf0, 0x11, 0x00


	//----- nvinfo : EIATTR_KPARAM_INFO
	.align		4
.L_25:
        /*0048*/ 	.byte	0x04, 0x17
        /*004a*/ 	.short	(.L_27 - .L_26)
.L_26:
        /*004c*/ 	.word	0x00000000
        /*0050*/ 	.short	0x0000
        /*0052*/ 	.short	0x0000
        /*0054*/ 	.byte	0x00, 0xf0, 0x11, 0x00


	//----- nvinfo : EIATTR_SPARSE_MMA_MASK
	.align		4
.L_27:
        /*0058*/ 	.byte	0x03, 0x50
        /*005a*/ 	.short	0x0000


	//----- nvinfo : EIATTR_MAXREG_COUNT
	.align		4
        /*005c*/ 	.byte	0x03, 0x1b
        /*005e*/ 	.short	0x00ff


	//----- nvinfo : EIATTR_MERCURY_ISA_VERSION
	.align		4
        /*0060*/ 	.byte	0x03, 0x5f
        /*0062*/ 	.short	0x0101


	//----- nvinfo : EIATTR_VRC_CTA_INIT_COUNT
	.align		4
        /*0064*/ 	.byte	0x02, 0x4a
	.zero		1
	.zero		1


	//----- nvinfo : EIATTR_EXIT_INSTR_OFFSETS
	.align		4
        /*0068*/ 	.byte	0x04, 0x1c
        /*006a*/ 	.short	(.L_29 - .L_28)


	//   ....[0]....
.L_28:
        /*006c*/ 	.word	0x00000770


	//----- nvinfo : EIATTR_CRS_STACK_SIZE
	.align		4
.L_29:
        /*0070*/ 	.byte	0x04, 0x1e
        /*0072*/ 	.short	(.L_31 - .L_30)
.L_30:
        /*0074*/ 	.word	0x00000000


	//----- nvinfo : EIATTR_CBANK_PARAM_SIZE
	.align		4
.L_31:
        /*0078*/ 	.byte	0x03, 0x19
        /*007a*/ 	.short	0x0020


	//----- nvinfo : EIATTR_PARAM_CBANK
	.align		4
        /*007c*/ 	.byte	0x04, 0x0a
        /*007e*/ 	.short	(.L_33 - .L_32)
	.align		4
.L_32:
        /*0080*/ 	.word	index@(.nv.constant0._Z9solve_GPUiiiPiS_)
        /*0084*/ 	.short	0x0380
        /*0086*/ 	.short	0x0020


	//----- nvinfo : EIATTR_SW_WAR
	.align		4
.L_33:
        /*0088*/ 	.byte	0x04, 0x36
        /*008a*/ 	.short	(.L_35 - .L_34)
.L_34:
        /*008c*/ 	.word	0x00000008
.L_35:


//--------------------- .nv.info._Z8suma_GPUiiPi  --------------------------
	.section	.nv.info._Z8suma_GPUiiPi,"",@"SHT_CUDA_INFO"
	.sectionflags	@""
	.align	4


	//----- nvinfo : EIATTR_CUDA_API_VERSION
	.align		4
        /*0000*/ 	.byte	0x04, 0x37
        /*0002*/ 	.short	(.L_37 - .L_36)
.L_36:
        /*0004*/ 	.word	0x00000082


	//----- nvinfo : EIATTR_KPARAM_INFO
	.align		4
.L_37:
        /*0008*/ 	.byte	0x04, 0x17
        /*000a*/ 	.short	(.L_39 - .L_38)
.L_38:
        /*000c*/ 	.word	0x00000000
        /*0010*/ 	.short	0x0002
        /*0012*/ 	.short	0x0008
        /*0014*/ 	.byte	0x00, 0xf5, 0x21, 0x00


	//----- nvinfo : EIATTR_KPARAM_INFO
	.align		4
.L_39:
        /*0018*/ 	.byte	0x04, 0x17
        /*001a*/ 	.short	(.L_41 - .L_40)
.L_40:
        /*001c*/ 	.word	0x00000000
        /*0020*/ 	.short	0x0001
        /*0022*/ 	.short	0x0004
        /*0024*/ 	.byte	0x00, 0xf0, 0x11, 0x00


	//----- nvinfo : EIATTR_KPARAM_INFO
	.align		4
.L_41:
        /*0028*/ 	.byte	0x04, 0x17
        /*002a*/ 	.short	(.L_43 - .L_42)
.L_42:
        /*002c*/ 	.word	0x00000000
        /*0030*/ 	.short	0x0000
        /*0032*/ 	.short	0x0000
        /*0034*/ 	.byte	0x00, 0xf0, 0x11, 0x00


	//----- nvinfo : EIATTR_SPARSE_MMA_MASK
	.align		4
.L_43:
        /*0038*/ 	.byte	0x03, 0x50
        /*003a*/ 	.short	0x0000


	//----- nvinfo : EIATTR_MAXREG_COUNT
	.align		4
        /*003c*/ 	.byte	0x03, 0x1b
        /*003e*/ 	.short	0x00ff


	//----- nvinfo : EIATTR_MERCURY_ISA_VERSION
	.align		4
        /*0040*/ 	.byte	0x03, 0x5f
        /*0042*/ 	.short	0x0101


	//----- nvinfo : EIATTR_VRC_CTA_INIT_COUNT
	.align		4
        /*0044*/ 	.byte	0x02, 0x4a
	.zero		1
	.zero		1


	//----- nvinfo : EIATTR_EXIT_INSTR_OFFSETS
	.align		4
        /*0048*/ 	.byte	0x04, 0x1c
        /*004a*/ 	.short	(.L_45 - .L_44)


	//   ....[0]....
.L_44:
        /*004c*/ 	.word	0x00000060


	//----- nvinfo : EIATTR_CBANK_PARAM_SIZE
	.align		4
.L_45:
        /*0050*/ 	.byte	0x03, 0x19
        /*0052*/ 	.short	0x0010


	//----- nvinfo : EIATTR_PARAM_CBANK
	.align		4
        /*0054*/ 	.byte	0x04, 0x0a
        /*0056*/ 	.short	(.L_47 - .L_46)
	.align		4
.L_46:
        /*0058*/ 	.word	index@(.nv.constant0._Z8suma_GPUiiPi)
        /*005c*/ 	.short	0x0380
        /*005e*/ 	.short	0x0010


	//----- nvinfo : EIATTR_SW_WAR
	.align		4
.L_47:
        /*0060*/ 	.byte	0x04, 0x36
        /*0062*/ 	.short	(.L_49 - .L_48)
.L_48:
        /*0064*/ 	.word	0x00000008
.L_49:


//--------------------- .nv.callgraph             --------------------------
	.section	.nv.callgraph,"",@"SHT_CUDA_CALLGRAPH"
	.align	4
	.sectionentsize	8
	.align		4
        /*0000*/ 	.word	0x00000000
	.align		4
        /*0004*/ 	.word	0xffffffff
	.align		4
        /*0008*/ 	.word	0x00000000
	.align		4
        /*000c*/ 	.word	0xfffffffe
	.align		4
        /*0010*/ 	.word	0x00000000
	.align		4
        /*0014*/ 	.word	0xfffffffd
	.align		4
        /*0018*/ 	.word	0x00000000
	.align		4
        /*001c*/ 	.word	0xfffffffc


//--------------------- .text._Z9solve_GPUiiiPiS_ --------------------------
	.section	.text._Z9solve_GPUiiiPiS_,"ax",@progbits
	.align	128
        .global         _Z9solve_GPUiiiPiS_
        .type           _Z9solve_GPUiiiPiS_,@function
        .size           _Z9solve_GPUiiiPiS_,(.L_x_16 - _Z9solve_GPUiiiPiS_)
        .other          _Z9solve_GPUiiiPiS_,@"STO_CUDA_ENTRY STV_DEFAULT"
_Z9solve_GPUiiiPiS_:
.text._Z9solve_GPUiiiPiS_:
[----:B------:R-:W-:Y:S01]  /*0000*/  LDC R1, c[0x0][0x37c] ;  /* 0x0000df00ff017b82 */ /* 0x000fe20000000800 */
[----:B------:R-:W0:Y:S01]  /*0010*/  LDCU UR6, c[0x0][0x384] ;  /* 0x00007080ff0677ac */ /* 0x000e220008000800 */
[----:B------:R-:W-:Y:S01]  /*0020*/  HFMA2 R3, -RZ, RZ, 1.875, 0 ;  /* 0x3f800000ff037431 */ /* 0x000fe200000001ff */
[----:B------:R-:W1:Y:S01]  /*0030*/  LDCU UR5, c[0x0][0x380] ;  /* 0x00007000ff0577ac */ /* 0x000e620008000800 */
[----:B------:R-:W1:Y:S01]  /*0040*/  LDCU UR4, c[0x0][0x388] ;  /* 0x00007100ff0477ac */ /* 0x000e620008000800 */
[----:B0-----:R-:W-:Y:S02]  /*0050*/  UISETP.NE.AND UP0, UPT, UR6, 0x1, UPT ;  /* 0x000000010600788c */ /* 0x001fe4000bf05270 */
[----:B-1----:R-:W-:-:S04]  /*0060*/  UIMAD UR4, UR5, UR4, URZ ;  /* 0x00000004050472a4 */ /* 0x002fc8000f8e02ff */
[----:B------:R-:W-:-:S06]  /*0070*/  USHF.L.U32 UR4, UR4, 0x2, URZ ;  /* 0x0000000204047899 */ /* 0x000fcc00080006ff */
[----:B------:R-:W-:Y:S01]  /*0080*/  I2FP.F32.S32 R0, UR4 ;  /* 0x0000000400007c45 */ /* 0x000fe20008201400 */
[----:B------:R-:W-:Y:S06]  /*0090*/  BRA.U !UP0, `(.L_x_0) ;  /* 0x0000000508087547 */ /* 0x000fec000b800000 */
[----:B------:R-:W-:-:S04]  /*00a0*/  I2FP.F32.S32 R2, UR6 ;  /* 0x0000000600027c45 */ /* 0x000fc80008201400 */
[----:B------:R-:W-:-:S13]  /*00b0*/  FSETP.NAN.AND P0, PT, |R2|, |R2|, PT ;  /* 0x400000020200720b */ /* 0x000fda0003f08200 */
[----:B------:R-:W-:Y:S01]  /*00c0*/  @P0 FADD R3, R2, 2 ;  /* 0x4000000002030421 */ /* 0x000fe20000000000 */
[----:B------:R-:W-:Y:S06]  /*00d0*/  @P0 BRA `(.L_x_0) ;  /* 0x0000000000f80947 */ /* 0x000fec0003800000 */
[C---:B------:R-:W-:Y:S01]  /*00e0*/  FMUL R3, |R2|.reuse, 16777216 ;  /* 0x4b80000002037820 */ /* 0x040fe20000400200 */
[----:B------:R-:W-:Y:S01]  /*00f0*/  FSETP.GEU.AND P0, PT, |R2|, 1.175494350822287508e-38, PT ;  /* 0x008000000200780b */ /* 0x000fe20003f0e200 */
[----:B------:R-:W-:-:S03]  /*0100*/  IMAD.MOV.U32 R9, RZ, RZ, 0x3a2c32e4 ;  /* 0x3a2c32e4ff097424 */ /* 0x000fc600078e00ff */
[----:B------:R-:W-:-:S05]  /*0110*/  FSEL R3, R3, |R2|, !P0 ;  /* 0x4000000203037208 */ /* 0x000fca0004000000 */
[----:B------:R-:W-:-:S05]  /*0120*/  VIADD R4, R3, 0xc0cafb0d ;  /* 0xc0cafb0d03047836 */ /* 0x000fca0000000000 */
[----:B------:R-:W-:-:S04]  /*0130*/  LOP3.LUT R4, R4, 0xff800000, RZ, 0xc0, !PT ;  /* 0xff80000004047812 */ /* 0x000fc800078ec0ff */
[-C--:B------:R-:W-:Y:S02]  /*0140*/  IADD3 R3, PT, PT, R3, -R4.reuse, RZ ;  /* 0x8000000403037210 */ /* 0x080fe40007ffe0ff */
[----:B------:R-:W-:-:S03]  /*0150*/  I2FP.F32.S32 R4, R4 ;  /* 0x0000000400047245 */ /* 0x000fc60000201400 */
[C---:B------:R-:W-:Y:S01]  /*0160*/  FADD R6, R3.reuse, 1 ;  /* 0x3f80000003067421 */ /* 0x040fe20000000000 */
[----:B------:R-:W-:Y:S01]  /*0170*/  FADD R5, R3, -1 ;  /* 0xbf80000003057421 */ /* 0x000fe20000000000 */
[----:B------:R-:W-:Y:S02]  /*0180*/  FSEL R3, RZ, -24, P0 ;  /* 0xc1c00000ff037808 */ /* 0x000fe40000000000 */
[----:B------:R-:W-:Y:S01]  /*0190*/  FSETP.NEU.AND P0, PT, |R2|, +INF , PT ;  /* 0x7f8000000200780b */ /* 0x000fe20003f0d200 */
[----:B------:R-:W-:Y:S01]  /*01a0*/  FADD R7, R5, R5 ;  /* 0x0000000505077221 */ /* 0x000fe20000000000 */
[----:B------:R-:W0:Y:S01]  /*01b0*/  MUFU.RCP R6, R6 ;  /* 0x0000000600067308 */ /* 0x000e220000001000 */
[----:B------:R-:W-:Y:S01]  /*01c0*/  FFMA R3, R4, 1.1920928955078125e-07, R3 ;  /* 0x3400000004037823 */ /* 0x000fe20000000003 */
[----:B------:R-:W-:-:S13]  /*01d0*/  ISETP.NE.AND P0, PT, RZ, UR6, P0 ;  /* 0x00000006ff007c0c */ /* 0x000fda0008705270 */
[----:B------:R-:W-:Y:S01]  /*01e0*/  @!P0 FADD R2, R2, R2 ;  /* 0x0000000202028221 */ /* 0x000fe20000000000 */
[----:B0-----:R-:W-:-:S04]  /*01f0*/  FMUL R8, R6, R7 ;  /* 0x0000000706087220 */ /* 0x001fc80000400000 */
[----:B------:R-:W-:Y:S01]  /*0200*/  FADD R7, R5, -R8 ;  /* 0x8000000805077221 */ /* 0x000fe20000000000 */
[CC--:B------:R-:W-:Y:S01]  /*0210*/  FMUL R4, R8.reuse, R8.reuse ;  /* 0x0000000808047220 */ /* 0x0c0fe20000400000 */
[----:B------:R-:W-:Y:S02]  /*0220*/  FFMA R12, R8, 1.4426950216293334961, R3 ;  /* 0x3fb8aa3b080c7823 */ /* 0x000fe40000000003 */
[----:B------:R-:W-:Y:S01]  /*0230*/  FADD R10, R7, R7 ;  /* 0x00000007070a7221 */ /* 0x000fe20000000000 */
[C---:B------:R-:W-:Y:S01]  /*0240*/  FFMA R7, R4.reuse, R9, 0.0032181653659790754318 ;  /* 0x3b52e7db04077423 */ /* 0x040fe20000000009 */
[----:B------:R-:W-:Y:S02]  /*0250*/  FADD R3, R3, -R12 ;  /* 0x8000000c03037221 */ /* 0x000fe40000000000 */
[----:B------:R-:W-:Y:S01]  /*0260*/  FFMA R5, R5, -R8, R10 ;  /* 0x8000000805057223 */ /* 0x000fe2000000000a */
[----:B------:R-:W-:Y:S01]  /*0270*/  FFMA R7, R4, R7, 0.018033718690276145935 ;  /* 0x3c93bb7304077423 */ /* 0x000fe20000000007 */
[----:B------:R-:W-:-:S02]  /*0280*/  FFMA R10, R8, 1.4426950216293334961, R3 ;  /* 0x3fb8aa3b080a7823 */ /* 0x000fc40000000003 */
[----:B------:R-:W-:Y:S01]  /*0290*/  FMUL R5, R6, R5 ;  /* 0x0000000506057220 */ /* 0x000fe20000400000 */
[----:B------:R-:W-:-:S03]  /*02a0*/  FFMA R7, R4, R7, 0.12022458761930465698 ;  /* 0x3df6384f04077423 */ /* 0x000fc60000000007 */
[----:B------:R-:W-:Y:S01]  /*02b0*/  FFMA R3, R5, 1.4426950216293334961, R10 ;  /* 0x3fb8aa3b05037823 */ /* 0x000fe2000000000a */
[----:B------:R-:W-:-:S03]  /*02c0*/  FMUL R7, R4, R7 ;  /* 0x0000000704077220 */ /* 0x000fc60000400000 */
[----:B------:R-:W-:Y:S01]  /*02d0*/  FFMA R6, R8, 1.9251366722983220825e-08, R3 ;  /* 0x32a55e3408067823 */ /* 0x000fe20000000003 */
[----:B------:R-:W-:-:S04]  /*02e0*/  FMUL R4, R7, 3 ;  /* 0x4040000007047820 */ /* 0x000fc80000400000 */
[----:B------:R-:W-:Y:S01]  /*02f0*/  FFMA R4, R5, R4, R6 ;  /* 0x0000000405047223 */ /* 0x000fe20000000006 */
[----:B------:R-:W-:-:S03]  /*0300*/  MOV R6, 0x391fcb8e ;  /* 0x391fcb8e00067802 */ /* 0x000fc60000000f00 */
[----:B------:R-:W-:-:S04]  /*0310*/  FFMA R7, R8, R7, R4 ;  /* 0x0000000708077223 */ /* 0x000fc80000000004 */
[----:B------:R-:W-:-:S04]  /*0320*/  FADD R3, R12, R7 ;  /* 0x000000070c037221 */ /* 0x000fc80000000000 */
[----:B------:R-:W-:Y:S01]  /*0330*/  FMUL R4, R3, 2 ;  /* 0x4000000003047820 */ /* 0x000fe20000400000 */
[----:B------:R-:W-:-:S03]  /*0340*/  FADD R12, -R12, R3 ;  /* 0x000000030c0c7221 */ /* 0x000fc60000000100 */
[----:B------:R-:W0:Y:S01]  /*0350*/  FRND R5, R4 ;  /* 0x0000000400057307 */ /* 0x000e220000201000 */
[----:B------:R-:W-:Y:S01]  /*0360*/  FADD R12, R7, -R12 ;  /* 0x8000000c070c7221 */ /* 0x000fe20000000000 */
[----:B------:R-:W-:Y:S01]  /*0370*/  FFMA R3, R3, 2, -R4 ;  /* 0x4000000003037823 */ /* 0x000fe20000000804 */
[----:B------:R-:W-:-:S03]  /*0380*/  FSETP.GT.AND P2, PT, |R4|, 152, PT ;  /* 0x431800000400780b */ /* 0x000fc60003f44200 */
[----:B------:R-:W-:Y:S01]  /*0390*/  FFMA R12, R12, 2, R3 ;  /* 0x400000000c0c7823 */ /* 0x000fe20000000003 */
[----:B0-----:R-:W-:Y:S01]  /*03a0*/  FADD R3, R4, -R5 ;  /* 0x8000000504037221 */ /* 0x001fe20000000000 */
[----:B------:R-:W-:-:S03]  /*03b0*/  FSETP.GT.AND P1, PT, R5, RZ, PT ;  /* 0x000000ff0500720b */ /* 0x000fc60003f24000 */
[----:B------:R-:W-:Y:S01]  /*03c0*/  FADD R3, R3, R12 ;  /* 0x0000000c03037221 */ /* 0x000fe20000000000 */
[----:B------:R-:W-:Y:S02]  /*03d0*/  SEL R5, RZ, 0x83000000, P1 ;  /* 0x83000000ff057807 */ /* 0x000fe40000800000 */
[----:B------:R-:W-:Y:S01]  /*03e0*/  FSETP.GEU.AND P1, PT, R4, RZ, PT ;  /* 0x000000ff0400720b */ /* 0x000fe20003f2e000 */
[----:B------:R-:W-:Y:S02]  /*03f0*/  FFMA R6, R3, R6, 0.0013391353422775864601 ;  /* 0x3aaf85ed03067423 */ /* 0x000fe40000000006 */
[----:B------:R-:W-:Y:S02]  /*0400*/  VIADD R7, R5, 0x7f000000 ;  /* 0x7f00000005077836 */ /* 0x000fe40000000000 */
[C---:B------:R-:W-:Y:S02]  /*0410*/  FFMA R8, R3.reuse, R6, 0.0096188392490148544312 ;  /* 0x3c1d985603087423 */ /* 0x040fe40000000006 */
[----:B------:R-:W0:Y:S02]  /*0420*/  F2I.NTZ R6, R4 ;  /* 0x0000000400067305 */ /* 0x000e240000203100 */
[----:B------:R-:W-:-:S04]  /*0430*/  FFMA R8, R3, R8, 0.055503588169813156128 ;  /* 0x3d6357bb03087423 */ /* 0x000fc80000000008 */
[----:B------:R-:W-:-:S04]  /*0440*/  FFMA R8, R3, R8, 0.24022644758224487305 ;  /* 0x3e75fdec03087423 */ /* 0x000fc80000000008 */
[----:B------:R-:W-:-:S04]  /*0450*/  FFMA R8, R3, R8, 0.69314718246459960938 ;  /* 0x3f31721803087423 */ /* 0x000fc80000000008 */
[----:B------:R-:W-:Y:S01]  /*0460*/  FFMA R8, R3, R8, 1 ;  /* 0x3f80000003087423 */ /* 0x000fe20000000008 */
[----:B0-----:R-:W-:Y:S02]  /*0470*/  LEA R6, R6, -R5, 0x17 ;  /* 0x8000000506067211 */ /* 0x001fe400078eb8ff */
[----:B------:R-:W-:Y:S01]  /*0480*/  FSEL R3, RZ, +INF , !P1 ;  /* 0x7f800000ff037808 */ /* 0x000fe20004800000 */
[----:B------:R-:W-:-:S04]  /*0490*/  FMUL R7, R7, R8 ;  /* 0x0000000807077220 */ /* 0x000fc80000400000 */
[----:B------:R-:W-:Y:S01]  /*04a0*/  @!P2 FMUL R3, R6, R7 ;  /* 0x000000070603a220 */ /* 0x000fe20000400000 */
[----:B------:R-:W-:-:S07]  /*04b0*/  @!P0 LOP3.LUT R3, R2, 0x7fffffff, RZ, 0xc0, !PT ;  /* 0x7fffffff02038812 */ /* 0x000fce00078ec0ff */
.L_x_0:
[----:B------:R-:W-:Y:S01]  /*04c0*/  FADD R0, -R0, R3 ;  /* 0x0000000300007221 */ /* 0x000fe20000000100 */
[----:B------:R-:W-:-:S05]  /*04d0*/  USHF.L.U32 UR4, UR5, 0x1, URZ ;  /* 0x0000000105047899 */ /* 0x000fca00080006ff */
[----:B------:R-:W0:Y:S02]  /*04e0*/  F2I.TRUNC.NTZ R0, R0 ;  /* 0x0000000000007305 */ /* 0x000e24000020f100 */
[----:B0-----:R-:W-:-:S06]  /*04f0*/  I2FP.F32.S32 R0, R0 ;  /* 0x0000000000007245 */ /* 0x001fcc0000201400 */
[----:B------:R0:W1:Y:S01]  /*0500*/  MUFU.RSQ R5, R0 ;  /* 0x0000000000057308 */ /* 0x0000620000001400 */
[----:B------:R-:W-:-:S05]  /*0510*/  VIADD R2, R0, 0xf3000000 ;  /* 0xf300000000027836 */ /* 0x000fca0000000000 */
[----:B------:R-:W-:-:S13]  /*0520*/  ISETP.GT.U32.AND P0, PT, R2, 0x727fffff, PT ;  /* 0x727fffff0200780c */ /* 0x000fda0003f04070 */
[----:B01----:R-:W-:Y:S05]  /*0530*/  @!P0 BRA `(.L_x_1) ;  /* 0x0000000000108947 */ /* 0x003fea0003800000 */
[----:B------:R-:W-:-:S07]  /*0540*/  MOV R4, 0x560 ;  /* 0x0000056000047802 */ /* 0x000fce0000000f00 */
[----:B------:R-:W-:Y:S05]  /*0550*/  CALL.REL.NOINC `($__internal_0_$__cuda_sm20_sqrt_rn_f32_slowpath) ;  /* 0x0000000000887944 */ /* 0x000fea0003c00000 */
[----:B------:R-:W-:Y:S01]  /*0560*/  MOV R3, R0 ;  /* 0x0000000000037202 */ /* 0x000fe20000000f00 */
[----:B------:R-:W-:Y:S06]  /*0570*/  BRA `(.L_x_2) ;  /* 0x0000000000107947 */ /* 0x000fec0003800000 */
.L_x_1:
[----:B------:R-:W-:Y:S01]  /*0580*/  FMUL.FTZ R3, R0, R5 ;  /* 0x0000000500037220 */ /* 0x000fe20000410000 */
[----:B------:R-:W-:-:S03]  /*0590*/  FMUL.FTZ R2, R5, 0.5 ;  /* 0x3f00000005027820 */ /* 0x000fc60000410000 */
[----:B------:R-:W-:-:S04]  /*05a0*/  FFMA R0, -R3, R3, R0 ;  /* 0x0000000303007223 */ /* 0x000fc80000000100 */
[----:B------:R-:W-:-:S07]  /*05b0*/  FFMA R3, R0, R2, R3 ;  /* 0x0000000200037223 */ /* 0x000fce0000000003 */
.L_x_2:
[----:B------:R-:W-:Y:S01]  /*05c0*/  I2FP.F32.S32 R6, UR4 ;  /* 0x0000000400067c45 */ /* 0x000fe20008201400 */
[----:B------:R-:W0:Y:S03]  /*05d0*/  LDCU.64 UR6, c[0x0][0x380] ;  /* 0x00007000ff0677ac */ /* 0x000e260008000a00 */
[----:B------:R-:W1:Y:S01]  /*05e0*/  MUFU.RCP R5, R6 ;  /* 0x0000000600057308 */ /* 0x000e620000001000 */
[----:B------:R-:W2:Y:S07]  /*05f0*/  LDCU.64 UR8, c[0x0][0x358] ;  /* 0x00006b00ff0877ac */ /* 0x000eae0008000a00 */
[----:B------:R-:W3:Y:S01]  /*0600*/  FCHK P0, R3, R6 ;  /* 0x0000000603007302 */ /* 0x000ee20000000000 */
[----:B0-----:R-:W-:Y:S01]  /*0610*/  ULEA.HI UR4, UR7, UR7, URZ, 0x1 ;  /* 0x0000000707047291 */ /* 0x001fe2000f8f08ff */
[----:B-1----:R-:W-:-:S03]  /*0620*/  FFMA R0, -R6, R5, 1 ;  /* 0x3f80000006007423 */ /* 0x002fc60000000105 */
[----:B------:R-:W-:Y:S01]  /*0630*/  USHF.R.S32.HI UR4, URZ, 0x1, UR4 ;  /* 0x00000001ff047899 */ /* 0x000fe20008011404 */
[----:B------:R-:W-:-:S03]  /*0640*/  FFMA R0, R5, R0, R5 ;  /* 0x0000000005007223 */ /* 0x000fc60000000005 */
[----:B------:R-:W-:Y:S01]  /*0650*/  UIADD3 UR4, UPT, UPT, -UR4, URZ, URZ ;  /* 0x000000ff04047290 */ /* 0x000fe2000fffe1ff */
[----:B------:R-:W-:-:S03]  /*0660*/  FFMA R5, R0, R3, RZ ;  /* 0x0000000300057223 */ /* 0x000fc600000000ff */
[----:B------:R-:W-:Y:S01]  /*0670*/  UIMAD UR4, UR6, UR4, URZ ;  /* 0x00000004060472a4 */ /* 0x000fe2000f8e02ff */
[----:B------:R-:W-:-:S04]  /*0680*/  FFMA R2, -R6, R5, R3 ;  /* 0x0000000506027223 */ /* 0x000fc80000000103 */
[----:B------:R-:W-:Y:S01]  /*0690*/  FFMA R9, R0, R2, R5 ;  /* 0x0000000200097223 */ /* 0x000fe20000000005 */
[----:B------:R-:W-:Y:S01]  /*06a0*/  I2FP.F32.S32 R2, UR4 ;  /* 0x0000000400027c45 */ /* 0x000fe20008201400 */
[----:B--23--:R-:W-:Y:S06]  /*06b0*/  @!P0 BRA `(.L_x_3) ;  /* 0x00000000000c8947 */ /* 0x00cfec0003800000 */
[----:B------:R-:W-:-:S07]  /*06c0*/  MOV R4, 0x6e0 ;  /* 0x000006e000047802 */ /* 0x000fce0000000f00 */
[----:B------:R-:W-:Y:S05]  /*06d0*/  CALL.REL.NOINC `($__internal_1_$__cuda_sm3x_div_rn_noftz_f32_slowpath) ;  /* 0x0000000000887944 */ /* 0x000fea0003c00000 */
[----:B------:R-:W-:-:S07]  /*06e0*/  IMAD.MOV.U32 R9, RZ, RZ, R0 ;  /* 0x000000ffff097224 */ /* 0x000fce00078e0000 */
.L_x_3:
[----:B------:R-:W0:Y:S01]  /*06f0*/  LDC.64 R4, c[0x0][0x390] ;  /* 0x0000e400ff047b82 */ /* 0x000e220000000a00 */
[C-C-:B------:R-:W-:Y:S01]  /*0700*/  FADD R0, R9.reuse, R2.reuse ;  /* 0x0000000209007221 */ /* 0x140fe20000000000 */
[----:B------:R-:W-:-:S03]  /*0710*/  FADD R2, -R9, R2 ;  /* 0x0000000209027221 */ /* 0x000fc60000000100 */
[----:B------:R-:W0:Y:S03]  /*0720*/  F2I.TRUNC.NTZ R3, R0 ;  /* 0x0000000000037305 */ /* 0x000e26000020f100 */
[----:B------:R-:W1:Y:S05]  /*0730*/  LDC.64 R6, c[0x0][0x398] ;  /* 0x0000e600ff067b82 */ /* 0x000e6a0000000a00 */
[----:B------:R-:W1:Y:S01]  /*0740*/  F2I.TRUNC.NTZ R9, R2 ;  /* 0x0000000200097305 */ /* 0x000e62000020f100 */
[----:B0-----:R-:W-:Y:S04]  /*0750*/  STG.E desc[UR8][R4.64], R3 ;  /* 0x0000000304007986 */ /* 0x001fe8000c101908 */
[----:B-1----:R-:W-:Y:S01]  /*0760*/  STG.E desc[UR8][R6.64], R9 ;  /* 0x0000000906007986 */ /* 0x002fe2000c101908 */
[----:B------:R-:W-:Y:S05]  /*0770*/  EXIT ;  /* 0x000000000000794d */ /* 0x000fea0003800000 */
        .weak           $__internal_0_$__cuda_sm20_sqrt_rn_f32_slowpath
        .type           $__internal_0_$__cuda_sm20_sqrt_rn_f32_slowpath,@function
        .size           $__internal_0_$__cuda_sm20_sqrt_rn_f32_slowpath,($__internal_1_$__cuda_sm3x_div_rn_noftz_f32_slowpath - $__internal_0_$__cuda_sm20_sqrt_rn_f32_slowpath)
$__internal_0_$__cuda_sm20_sqrt_rn_f32_slowpath:
[----:B------:R-:W-:-:S13]  /*0780*/  LOP3.LUT P0, RZ, R0, 0x7fffffff, RZ, 0xc0, !PT ;  /* 0x7fffffff00ff7812 */ /* 0x000fda000780c0ff */
[----:B------:R-:W-:Y:S01]  /*0790*/  @!P0 MOV R2, R0 ;  /* 0x0000000000028202 */ /* 0x000fe20000000f00 */
[----:B------:R-:W-:Y:S06]  /*07a0*/  @!P0 BRA `(.L_x_4) ;  /* 0x0000000000448947 */ /* 0x000fec0003800000 */
[----:B------:R-:W-:-:S13]  /*07b0*/  FSETP.GEU.FTZ.AND P0, PT, R0, RZ, PT ;  /* 0x000000ff0000720b */ /* 0x000fda0003f1e000 */
[----:B------:R-:W-:Y:S01]  /*07c0*/  @!P0 IMAD.MOV.U32 R2, RZ, RZ, 0x7fffffff ;  /* 0x7fffffffff028424 */ /* 0x000fe200078e00ff */
[----:B------:R-:W-:Y:S06]  /*07d0*/  @!P0 BRA `(.L_x_4) ;  /* 0x0000000000388947 */ /* 0x000fec0003800000 */
[----:B------:R-:W-:-:S13]  /*07e0*/  FSETP.GTU.FTZ.AND P0, PT, |R0|, +INF , PT ;  /* 0x7f8000000000780b */ /* 0x000fda0003f1c200 */
[----:B------:R-:W-:Y:S01]  /*07f0*/  @P0 FADD.FTZ R2, R0, 1 ;  /* 0x3f80000000020421 */ /* 0x000fe20000010000 */
[----:B------:R-:W-:Y:S06]  /*0800*/  @P0 BRA `(.L_x_4) ;  /* 0x00000000002c0947 */ /* 0x000fec0003800000 */
[----:B------:R-:W-:-:S13]  /*0810*/  FSETP.NEU.FTZ.AND P0, PT, |R0|, +INF , PT ;  /* 0x7f8000000000780b */ /* 0x000fda0003f1d200 */
[----:B------:R-:W-:Y:S01]  /*0820*/  @!P0 MOV R2, R0 ;  /* 0x0000000000028202 */ /* 0x000fe20000000f00 */
[----:B------:R-:W-:Y:S06]  /*0830*/  @!P0 BRA `(.L_x_4) ;  /* 0x0000000000208947 */ /* 0x000fec0003800000 */
[----:B------:R-:W-:-:S04]  /*0840*/  FFMA R0, R0, 1.84467440737095516160e+19, RZ ;  /* 0x5f80000000007823 */ /* 0x000fc800000000ff */
[----:B------:R-:W0:Y:S02]  /*0850*/  MUFU.RSQ R3, R0 ;  /* 0x0000000000037308 */ /* 0x000e240000001400 */
[----:B0-----:R-:W-:Y:S01]  /*0860*/  FMUL.FTZ R5, R0, R3 ;  /* 0x0000000300057220 */ /* 0x001fe20000410000 */
[----:B------:R-:W-:-:S03]  /*0870*/  FMUL.FTZ R3, R3, 0.5 ;  /* 0x3f00000003037820 */ /* 0x000fc60000410000 */
[----:B------:R-:W-:-:S04]  /*0880*/  FADD.FTZ R2, -R5, -RZ ;  /* 0x800000ff05027221 */ /* 0x000fc80000010100 */
[----:B------:R-:W-:-:S04]  /*0890*/  FFMA R2, R5, R2, R0 ;  /* 0x0000000205027223 */ /* 0x000fc80000000000 */
[----:B------:R-:W-:-:S04]  /*08a0*/  FFMA R2, R2, R3, R5 ;  /* 0x0000000302027223 */ /* 0x000fc80000000005 */
[----:B------:R-:W-:-:S07]  /*08b0*/  FMUL.FTZ R2, R2, 2.3283064365386962891e-10 ;  /* 0x2f80000002027820 */ /* 0x000fce0000410000 */
.L_x_4:
[----:B------:R-:W-:Y:S01]  /*08c0*/  IMAD.MOV.U32 R0, RZ, RZ, R2 ;  /* 0x000000ffff007224 */ /* 0x000fe200078e0002 */
[----:B------:R-:W-:Y:S01]  /*08d0*/  MOV R2, R4 ;  /* 0x0000000400027202 */ /* 0x000fe20000000f00 */
[----:B------:R-:W-:-:S04]  /*08e0*/  IMAD.MOV.U32 R3, RZ, RZ, 0x0 ;  /* 0x00000000ff037424 */ /* 0x000fc800078e00ff */
[----:B------:R-:W-:Y:S05]  /*08f0*/  RET.REL.NODEC R2 `(_Z9solve_GPUiiiPiS_) ;  /* 0xfffffff402c07950 */ /* 0x000fea0003c3ffff */
        .weak           $__internal_1_$__cuda_sm3x_div_rn_noftz_f32_slowpath
        .type           $__internal_1_$__cuda_sm3x_div_rn_noftz_f32_slowpath,@function
        .size           $__internal_1_$__cuda_sm3x_div_rn_noftz_f32_slowpath,(.L_x_16 - $__internal_1_$__cuda_sm3x_div_rn_noftz_f32_slowpath)
$__internal_1_$__cuda_sm3x_div_rn_noftz_f32_slowpath:
[----:B------:R-:W-:Y:S02]  /*0900*/  SHF.R.U32.HI R5, RZ, 0x17, R6 ;  /* 0x00000017ff057819 */ /* 0x000fe40000011606 */
[----:B------:R-:W-:Y:S02]  /*0910*/  SHF.R.U32.HI R0, RZ, 0x17, R3 ;  /* 0x00000017ff007819 */ /* 0x000fe40000011603 */
[----:B------:R-:W-:Y:S02]  /*0920*/  LOP3.LUT R5, R5, 0xff, RZ, 0xc0, !PT ;  /* 0x000000ff05057812 */ /* 0x000fe400078ec0ff */
[----:B------:R-:W-:Y:S02]  /*0930*/  LOP3.LUT R10, R0, 0xff, RZ, 0xc0, !PT ;  /* 0x000000ff000a7812 */ /* 0x000fe400078ec0ff */
[----:B------:R-:W-:-:S03]  /*0940*/  IADD3 R8, PT, PT, R5, -0x1, RZ ;  /* 0xffffffff05087810 */ /* 0x000fc60007ffe0ff */
[----:B------:R-:W-:Y:S01]  /*0950*/  VIADD R9, R10, 0xffffffff ;  /* 0xffffffff0a097836 */ /* 0x000fe20000000000 */
[----:B------:R-:W-:-:S04]  /*0960*/  ISETP.GT.U32.AND P0, PT, R8, 0xfd, PT ;  /* 0x000000fd0800780c */ /* 0x000fc80003f04070 */
[----:B------:R-:W-:-:S13]  /*0970*/  ISETP.GT.U32.OR P0, PT, R9, 0xfd, P0 ;  /* 0x000000fd0900780c */ /* 0x000fda0000704470 */
[----:B------:R-:W-:Y:S01]  /*0980*/  @!P0 MOV R7, RZ ;  /* 0x000000ff00078202 */ /* 0x000fe20000000f00 */
[----:B------:R-:W-:Y:S06]  /*0990*/  @!P0 BRA `(.L_x_5) ;  /* 0x0000000000608947 */ /* 0x000fec0003800000 */
[----:B------:R-:W-:Y:S01]  /*09a0*/  FSETP.GTU.FTZ.AND P0, PT, |R3|, +INF , PT ;  /* 0x7f8000000300780b */ /* 0x000fe20003f1c200 */
[----:B------:R-:W-:Y:S01]  /*09b0*/  IMAD.MOV.U32 R0, RZ, RZ, R6 ;  /* 0x000000ffff007224 */ /* 0x000fe200078e0006 */
[----:B------:R-:W-:-:S04]  /*09c0*/  FSETP.GTU.FTZ.AND P1, PT, |R6|, +INF , PT ;  /* 0x7f8000000600780b */ /* 0x000fc80003f3c200 */
[----:B------:R-:W-:-:S13]  /*09d0*/  PLOP3.LUT P0, PT, P0, P1, PT, 0xf8, 0x8f ;  /* 0x00000000008f781c */ /* 0x000fda0000703f70 */
[----:B------:R-:W-:Y:S05]  /*09e0*/  @P0 BRA `(.L_x_6) ;  /* 0x0000000400440947 */ /* 0x000fea0003800000 */
[----:B------:R-:W-:-:S13]  /*09f0*/  LOP3.LUT P0, RZ, R6, 0x7fffffff, R3, 0xc8, !PT ;  /* 0x7fffffff06ff7812 */ /* 0x000fda000780c803 */
[----:B------:R-:W-:Y:S05]  /*0a00*/  @!P0 BRA `(.L_x_7) ;  /* 0x0000000400348947 */ /* 0x000fea0003800000 */
[C---:B------:R-:W-:Y:S02]  /*0a10*/  FSETP.NEU.FTZ.AND P2, PT, |R3|.reuse, +INF , PT ;  /* 0x7f8000000300780b */ /* 0x040fe40003f5d200 */
[----:B------:R-:W-:Y:S02]  /*0a20*/  FSETP.NEU.FTZ.AND P1, PT, |R0|, +INF , PT ;  /* 0x7f8000000000780b */ /* 0x000fe40003f3d200 */
[----:B------:R-:W-:-:S11]  /*0a30*/  FSETP.NEU.FTZ.AND P0, PT, |R3|, +INF , PT ;  /* 0x7f8000000300780b */ /* 0x000fd60003f1d200 */
[----:B------:R-:W-:Y:S05]  /*0a40*/  @!P1 BRA !P2, `(.L_x_7) ;  /* 0x0000000400249947 */ /* 0x000fea0005000000 */
[----:B------:R-:W-:-:S04]  /*0a50*/  LOP3.LUT P2, RZ, R3, 0x7fffffff, RZ, 0xc0, !PT ;  /* 0x7fffffff03ff7812 */ /* 0x000fc8000784c0ff */
[----:B------:R-:W-:-:S13]  /*0a60*/  PLOP3.LUT P1, PT, P1, P2, PT, 0x2f, 0xf2 ;  /* 0x0000000000f2781c */ /* 0x000fda0000f24577 */
[----:B------:R-:W-:Y:S05]  /*0a70*/  @P1 BRA `(.L_x_8) ;  /* 0x0000000400101947 */ /* 0x000fea0003800000 */
[----:B------:R-:W-:-:S04]  /*0a80*/  LOP3.LUT P1, RZ, R6, 0x7fffffff, RZ, 0xc0, !PT ;  /* 0x7fffffff06ff7812 */ /* 0x000fc8000782c0ff */
[----:B------:R-:W-:-:S13]  /*0a90*/  PLOP3.LUT P0, PT, P0, P1, PT, 0x2f, 0xf2 ;  /* 0x0000000000f2781c */ /* 0x000fda0000702577 */
[----:B------:R-:W-:Y:S05]  /*0aa0*/  @P0 BRA `(.L_x_9) ;  /* 0x0000000000f80947 */ /* 0x000fea0003800000 */
[----:B------:R-:W-:Y:S02]  /*0ab0*/  ISETP.GE.AND P0, PT, R9, RZ, PT ;  /* 0x000000ff0900720c */ /* 0x000fe40003f06270 */
[----:B------:R-:W-:-:S11]  /*0ac0*/  ISETP.GE.AND P1, PT, R8, RZ, PT ;  /* 0x000000ff0800720c */ /* 0x000fd60003f26270 */
[----:B------:R-:W-:Y:S01]  /*0ad0*/  @P0 MOV R7, RZ ;  /* 0x000000ff00070202 */ /* 0x000fe20000000f00 */
[----:B------:R-:W-:Y:S02]  /*0ae0*/  @!P0 IMAD.MOV.U32 R7, RZ, RZ, -0x40 ;  /* 0xffffffc0ff078424 */ /* 0x000fe400078e00ff */
[----:B------:R-:W-:Y:S01]  /*0af0*/  @!P0 FFMA R3, R3, 1.84467440737095516160e+19, RZ ;  /* 0x5f80000003038823 */ /* 0x000fe200000000ff */
[----:B------:R-:W-:Y:S02]  /*0b00*/  @!P1 FFMA R6, R0, 1.84467440737095516160e+19, RZ ;  /* 0x5f80000000069823 */ /* 0x000fe400000000ff */
[----:B------:R-:W-:-:S07]  /*0b10*/  @!P1 IADD3 R7, PT, PT, R7, 0x40, RZ ;  /* 0x0000004007079810 */ /* 0x000fce0007ffe0ff */
.L_x_5:
[----:B------:R-:W-:-:S05]  /*0b20*/  LEA R9, R5, 0xc0800000, 0x17 ;  /* 0xc080000005097811 */ /* 0x000fca00078eb8ff */
[----:B------:R-:W-:Y:S01]  /*0b30*/  IMAD.IADD R9, R6, 0x1, -R9 ;  /* 0x0000000106097824 */ /* 0x000fe200078e0a09 */
[----:B------:R-:W-:-:S03]  /*0b40*/  IADD3 R6, PT, PT, R10, -0x7f, RZ ;  /* 0xffffff810a067810 */ /* 0x000fc60007ffe0ff */
[----:B------:R-:W0:Y:S01]  /*0b50*/  MUFU.RCP R8, R9 ;  /* 0x0000000900087308 */ /* 0x000e220000001000 */
[----:B------:R-:W-:Y:S01]  /*0b60*/  FADD.FTZ R11, -R9, -RZ ;  /* 0x800000ff090b7221 */ /* 0x000fe20000010100 */
[C---:B------:R-:W-:Y:S01]  /*0b70*/  IMAD R0, R6.reuse, -0x800000, R3 ;  /* 0xff80000006007824 */ /* 0x040fe200078e0203 */
[----:B------:R-:W-:-:S05]  /*0b80*/  IADD3 R6, PT, PT, R6, 0x7f, -R5 ;  /* 0x0000007f06067810 */ /* 0x000fca0007ffe805 */
[----:B------:R-:W-:Y:S02]  /*0b90*/  IMAD.IADD R6, R6, 0x1, R7 ;  /* 0x0000000106067824 */ /* 0x000fe400078e0207 */
[----:B0-----:R-:W-:-:S04]  /*0ba0*/  FFMA R13, R8, R11, 1 ;  /* 0x3f800000080d7423 */ /* 0x001fc8000000000b */
[----:B------:R-:W-:-:S04]  /*0bb0*/  FFMA R10, R8, R13, R8 ;  /* 0x0000000d080a7223 */ /* 0x000fc80000000008 */
[----:B------:R-:W-:-:S04]  /*0bc0*/  FFMA R3, R0, R10, RZ ;  /* 0x0000000a00037223 */ /* 0x000fc800000000ff */
[----:B------:R-:W-:-:S04]  /*0bd0*/  FFMA R8, R11, R3, R0 ;  /* 0x000000030b087223 */ /* 0x000fc80000000000 */
[----:B------:R-:W-:-:S04]  /*0be0*/  FFMA R13, R10, R8, R3 ;  /* 0x000000080a0d7223 */ /* 0x000fc80000000003 */
[----:B------:R-:W-:-:S04]  /*0bf0*/  FFMA R8, R11, R13, R0 ;  /* 0x0000000d0b087223 */ /* 0x000fc80000000000 */
[----:B------:R-:W-:-:S05]  /*0c00*/  FFMA R0, R10, R8, R13 ;  /* 0x000000080a007223 */ /* 0x000fca000000000d */
[----:B------:R-:W-:-:S04]  /*0c10*/  SHF.R.U32.HI R3, RZ, 0x17, R0 ;  /* 0x00000017ff037819 */ /* 0x000fc80000011600 */
[----:B------:R-:W-:-:S04]  /*0c20*/  LOP3.LUT R3, R3, 0xff, RZ, 0xc0, !PT ;  /* 0x000000ff03037812 */ /* 0x000fc800078ec0ff */
[----:B------:R-:W-:-:S05]  /*0c30*/  IADD3 R7, PT, PT, R3, R6, RZ ;  /* 0x0000000603077210 */ /* 0x000fca0007ffe0ff */
[----:B------:R-:W-:-:S05]  /*0c40*/  VIADD R3, R7, 0xffffffff ;  /* 0xffffffff07037836 */ /* 0x000fca0000000000 */
[----:B------:R-:W-:-:S13]  /*0c50*/  ISETP.GE.U32.AND P0, PT, R3, 0xfe, PT ;  /* 0x000000fe0300780c */ /* 0x000fda0003f06070 */
[----:B------:R-:W-:Y:S05]  /*0c60*/  @!P0 BRA `(.L_x_10) ;  /* 0x0000000000808947 */ /* 0x000fea0003800000 */
[----:B------:R-:W-:-:S13]  /*0c70*/  ISETP.GT.AND P0, PT, R7, 0xfe, PT ;  /* 0x000000fe0700780c */ /* 0x000fda0003f04270 */
[----:B------:R-:W-:Y:S05]  /*0c80*/  @P0 BRA `(.L_x_11) ;  /* 0x00000000006c0947 */ /* 0x000fea0003800000 */
[----:B------:R-:W-:-:S13]  /*0c90*/  ISETP.GE.AND P0, PT, R7, 0x1, PT ;  /* 0x000000010700780c */ /* 0x000fda0003f06270 */
[----:B------:R-:W-:Y:S05]  /*0ca0*/  @P0 BRA `(.L_x_12) ;  /* 0x0000000000980947 */ /* 0x000fea0003800000 */
[----:B------:R-:W-:Y:S02]  /*0cb0*/  ISETP.GE.AND P0, PT, R7, -0x18, PT ;  /* 0xffffffe80700780c */ /* 0x000fe40003f06270 */
[----:B------:R-:W-:-:S11]  /*0cc0*/  LOP3.LUT R0, R0, 0x80000000, RZ, 0xc0, !PT ;  /* 0x8000000000007812 */ /* 0x000fd600078ec0ff */
[----:B------:R-:W-:Y:S05]  /*0cd0*/  @!P0 BRA `(.L_x_12) ;  /* 0x00000000008c8947 */ /* 0x000fea0003800000 */
[CCC-:B------:R-:W-:Y:S01]  /*0ce0*/  FFMA.RZ R3, R10.reuse, R8.reuse, R13.reuse ;  /* 0x000000080a037223 */ /* 0x1c0fe2000000c00d */
[CCC-:B------:R-:W-:Y:S01]  /*0cf0*/  FFMA.RM R6, R10.reuse, R8.reuse, R13.reuse ;  /* 0x000000080a067223 */ /* 0x1c0fe2000000400d */
[C---:B------:R-:W-:Y:S02]  /*0d00*/  ISETP.NE.AND P2, PT, R7.reuse, RZ, PT ;  /* 0x000000ff0700720c */ /* 0x040fe40003f45270 */
[----:B------:R-:W-:Y:S02]  /*0d10*/  ISETP.NE.AND P1, PT, R7, RZ, PT ;  /* 0x000000ff0700720c */ /* 0x000fe40003f25270 */
[----:B------:R-:W-:Y:S01]  /*0d20*/  LOP3.LUT R5, R3, 0x7fffff, RZ, 0xc0, !PT ;  /* 0x007fffff03057812 */ /* 0x000fe200078ec0ff */
[----:B------:R-:W-:Y:S01]  /*0d30*/  FFMA.RP R3, R10, R8, R13 ;  /* 0x000000080a037223 */ /* 0x000fe2000000800d */
[----:B------:R-:W-:Y:S02]  /*0d40*/  IADD3 R8, PT, PT, R7, 0x20, RZ ;  /* 0x0000002007087810 */ /* 0x000fe40007ffe0ff */
[----:B------:R-:W-:-:S02]  /*0d50*/  LOP3.LUT R5, R5, 0x800000, RZ, 0xfc, !PT ;  /* 0x0080000005057812 */ /* 0x000fc400078efcff */
[----:B------:R-:W-:Y:S02]  /*0d60*/  IADD3 R7, PT, PT, -R7, RZ, RZ ;  /* 0x000000ff07077210 */ /* 0x000fe40007ffe1ff */
[----:B------:R-:W-:Y:S02]  /*0d70*/  SHF.L.U32 R8, R5, R8, RZ ;  /* 0x0000000805087219 */ /* 0x000fe400000006ff */
[----:B------:R-:W-:Y:S02]  /*0d80*/  FSETP.NEU.FTZ.AND P0, PT, R3, R6, PT ;  /* 0x000000060300720b */ /* 0x000fe40003f1d000 */
[----:B------:R-:W-:Y:S02]  /*0d90*/  SEL R6, R7, RZ, P2 ;  /* 0x000000ff07067207 */ /* 0x000fe40001000000 */
[----:B------:R-:W-:Y:S02]  /*0da0*/  ISETP.NE.AND P1, PT, R8, RZ, P1 ;  /* 0x000000ff0800720c */ /* 0x000fe40000f25270 */
[----:B------:R-:W-:-:S02]  /*0db0*/  SHF.R.U32.HI R6, RZ, R6, R5 ;  /* 0x00000006ff067219 */ /* 0x000fc40000011605 */
[----:B------:R-:W-:Y:S02]  /*0dc0*/  PLOP3.LUT P0, PT, P0, P1, PT, 0xf8, 0x8f ;  /* 0x00000000008f781c */ /* 0x000fe40000703f70 */
[----:B------:R-:W-:Y:S02]  /*0dd0*/  SHF.R.U32.HI R8, RZ, 0x1, R6 ;  /* 0x00000001ff087819 */ /* 0x000fe40000011606 */
[----:B------:R-:W-:-:S04]  /*0de0*/  SEL R3, RZ, 0x1, !P0 ;  /* 0x00000001ff037807 */ /* 0x000fc80004000000 */
[----:B------:R-:W-:-:S04]  /*0df0*/  LOP3.LUT R3, R3, 0x1, R8, 0xf8, !PT ;  /* 0x0000000103037812 */ /* 0x000fc800078ef808 */
[----:B------:R-:W-:-:S05]  /*0e00*/  LOP3.LUT R3, R3, R6, RZ, 0xc0, !PT ;  /* 0x0000000603037212 */ /* 0x000fca00078ec0ff */
[----:B------:R-:W-:-:S05]  /*0e10*/  IMAD.IADD R3, R8, 0x1, R3 ;  /* 0x0000000108037824 */ /* 0x000fca00078e0203 */
[----:B------:R-:W-:Y:S01]  /*0e20*/  LOP3.LUT R0, R3, R0, RZ, 0xfc, !PT ;  /* 0x0000000003007212 */ /* 0x000fe200078efcff */
[----:B------:R-:W-:Y:S06]  /*0e30*/  BRA `(.L_x_12) ;  /* 0x0000000000347947 */ /* 0x000fec0003800000 */
.L_x_11:
[----:B------:R-:W-:-:S04]  /*0e40*/  LOP3.LUT R0, R0, 0x80000000, RZ, 0xc0, !PT ;  /* 0x8000000000007812 */ /* 0x000fc800078ec0ff */
[----:B------:R-:W-:Y:S01]  /*0e50*/  LOP3.LUT R0, R0, 0x7f800000, RZ, 0xfc, !PT ;  /* 0x7f80000000007812 */ /* 0x000fe200078efcff */
[----:B------:R-:W-:Y:S06]  /*0e60*/  BRA `(.L_x_12) ;  /* 0x0000000000287947 */ /* 0x000fec0003800000 */
.L_x_10:
[----:B------:R-:W-:Y:S01]  /*0e70*/  LEA R0, R6, R0, 0x17 ;  /* 0x0000000006007211 */ /* 0x000fe200078eb8ff */
[----:B------:R-:W-:Y:S06]  /*0e80*/  BRA `(.L_x_12) ;  /* 0x0000000000207947 */ /* 0x000fec0003800000 */
.L_x_9:
[----:B------:R-:W-:-:S04]  /*0e90*/  LOP3.LUT R0, R6, 0x80000000, R3, 0x48, !PT ;  /* 0x8000000006007812 */ /* 0x000fc800078e4803 */
[----:B------:R-:W-:Y:S01]  /*0ea0*/  LOP3.LUT R0, R0, 0x7f800000, RZ, 0xfc, !PT ;  /* 0x7f80000000007812 */ /* 0x000fe200078efcff */
[----:B------:R-:W-:Y:S06]  /*0eb0*/  BRA `(.L_x_12) ;  /* 0x0000000000147947 */ /* 0x000fec0003800000 */
.L_x_8:
[----:B------:R-:W-:Y:S01]  /*0ec0*/  LOP3.LUT R0, R6, 0x80000000, R3, 0x48, !PT ;  /* 0x8000000006007812 */ /* 0x000fe200078e4803 */
[----:B------:R-:W-:Y:S06]  /*0ed0*/  BRA `(.L_x_12) ;  /* 0x00000000000c7947 */ /* 0x000fec0003800000 */
.L_x_7:
[----:B------:R-:W0:Y:S01]  /*0ee0*/  MUFU.RSQ R0, -QNAN ;  /* 0xffc0000000007908 */ /* 0x000e220000001400 */
[----:B------:R-:W-:Y:S05]  /*0ef0*/  BRA `(.L_x_12) ;  /* 0x0000000000047947 */ /* 0x000fea0003800000 */
.L_x_6:
[----:B------:R-:W-:-:S07]  /*0f00*/  FADD.FTZ R0, R3, R0 ;  /* 0x0000000003007221 */ /* 0x000fce0000010000 */
.L_x_12:
[----:B------:R-:W-:-:S04]  /*0f10*/  HFMA2 R5, -RZ, RZ, 0, 0 ;  /* 0x00000000ff057431 */ /* 0x000fc800000001ff */
[----:B0-----:R-:W-:Y:S05]  /*0f20*/  RET.REL.NODEC R4 `(_Z9solve_GPUiiiPiS_) ;  /* 0xfffffff004347950 */ /* 0x001fea0003c3ffff */
.L_x_13:
[----:B------:R-:W-:-:S00]  /*0f30*/  BRA `(.L_x_13) ;  /* 0xfffffffc00fc7947 */ /* 0x000fc0000383ffff */
[----:B------:R-:W-:-:S00]  /*0f40*/  NOP ;  /* 0x0000000000007918 */ /* 0x000fc00000000000 */
        /* <DEDUP_REMOVED lines=11> */
.L_x_16:


//--------------------- .text._Z8suma_GPUiiPi     --------------------------
	.section	.text._Z8suma_GPUiiPi,"ax",@progbits
	.align	128
        .global         _Z8suma_GPUiiPi
        .type           _Z8suma_GPUiiPi,@function
        .size           _Z8suma_GPUiiPi,(.L_x_18 - _Z8suma_GPUiiPi)
        .other          _Z8suma_GPUiiPi,@"STO_CUDA_ENTRY STV_DEFAULT"
_Z8suma_GPUiiPi:
.text._Z8suma_GPUiiPi:
[----:B------:R-:W-:Y:S08]  /*0000*/  LDC R1, c[0x0][0x37c] ;  /* 0x0000df00ff017b82 */ /* 0x000ff00000000800 */
[----:B------:R-:W0:Y:S01]  /*0010*/  LDC.64 R4, c[0x0][0x380] ;  /* 0x0000e000ff047b82 */ /* 0x000e220000000a00 */
[----:B------:R-:W1:Y:S07]  /*0020*/  LDCU.64 UR4, c[0x0][0x358] ;  /* 0x00006b00ff0477ac */ /* 0x000e6e0008000a00 */
[----:B------:R-:W1:Y:S01]  /*0030*/  LDC.64 R2, c[0x0][0x388] ;  /* 0x0000e200ff027b82 */ /* 0x000e620000000a00 */
[----:B0-----:R-:W-:-:S05]  /*0040*/  IADD3 R5, PT, PT, R5, R4, RZ ;  /* 0x0000000405057210 */ /* 0x001fca0007ffe0ff */
[----:B-1----:R-:W-:Y:S01]  /*0050*/  STG.E desc[UR4][R2.64], R5 ;  /* 0x0000000502007986 */ /* 0x002fe2000c101904 */
[----:B------:R-:W-:Y:S05]  /*0060*/  EXIT ;  /* 0x000000000000794d */ /* 0x000fea0003800000 */
.L_x_14:
        /* <DEDUP_REMOVED lines=9> */
.L_x_18:


//--------------------- .nv.shared.reserved.0     --------------------------
	.section	.nv.shared.reserved.0,"aw",@nobits
	.weak		__nv_reservedSMEM_offset_0_alias
	.size		__nv_reservedSMEM_offset_0_alias, 0, 64
	.other		__nv_reservedSMEM_offset_0_alias,@"STO_CUDA_RESERVED_SHARED STV_DEFAULT"
__nv_reservedSMEM_offset_0_alias:
	.zero		0
	.zero		64


//--------------------- .nv.constant0._Z9solve_GPUiiiPiS_ --------------------------
	.section	.nv.constant0._Z9solve_GPUiiiPiS_,"a",@progbits
	.sectionflags	@""
	.align	4
.nv.constant0._Z9solve_GPUiiiPiS_:
	.zero		928


//--------------------- .nv.constant0._Z8suma_GPUiiPi --------------------------
	.section	.nv.constant0._Z8suma_GPUiiPi,"a",@progbits
	.sectionflags	@""
	.align	4
.nv.constant0._Z8suma_GPUiiPi:
	.zero		912


//--------------------- SYMBOLS --------------------------

	.type		.nv.reservedSmem.offset0,@object
	.size		.nv.reservedSmem.offset0,0x4
